//
// Generated by NVIDIA NVVM Compiler
//
// Compiler Build ID: CL-36424714
// Cuda compilation tools, release 13.0, V13.0.88
// Based on NVVM 20.0.0
//

.version 9.0
.target sm_100
.address_size 64

	// .globl	_Z3addPiS_i

.visible .entry _Z3addPiS_i(
	.param .u64 .ptr .align 1 _Z3addPiS_i_param_0,
	.param .u64 .ptr .align 1 _Z3addPiS_i_param_1,
	.param .u32 _Z3addPiS_i_param_2
)
{
	.reg .pred 	%p<2>;
	.reg .b32 	%r<7>;
	.reg .b64 	%rd<8>;

	ld.param.u64 	%rd1, [_Z3addPiS_i_param_0];
	ld.param.u64 	%rd2, [_Z3addPiS_i_param_1];
	ld.param.u32 	%r2, [_Z3addPiS_i_param_2];
	mov.u32 	%r3, %tid.x;
	mov.u32 	%r4, %ctaid.x;
	mov.u32 	%r5, %ntid.x;
	mad.lo.s32 	%r1, %r4, %r5, %r3;
	setp.ge.s32 	%p1, %r1, %r2;
	@%p1 bra 	$L__BB0_2;
	cvta.to.global.u64 	%rd3, %rd1;
	cvta.to.global.u64 	%rd4, %rd2;
	mul.wide.s32 	%rd5, %r1, 4;
	add.s64 	%rd6, %rd3, %rd5;
	ld.global.u32 	%r6, [%rd6];
	add.s64 	%rd7, %rd4, %rd5;
	st.global.u32 	[%rd7], %r6;
$L__BB0_2:
	ret;

}


// ===== COMPILED SASS (sm_100) =====

	.target	sm_100

	.elftype	@"ET_EXEC"


//--------------------- .note.nv.tkinfo           --------------------------
	.section	.note.nv.tkinfo,"",@"SHT_NOTE"
	.sectionflags	@"SHF_NOTE_NV_TKINFO"
	.tkinfo
        /*0018*/ 	.word	0x00000002
        /*0030*/ 	.string	""
        /*0030*/ 	.string	"ptxas"
        /*0030*/ 	.string	"Cuda compilation tools, release 13.0, V13.0.88"
        /*0030*/ 	.string	"Build cuda_13.0.r13.0/compiler.36424714_0"
        /*0030*/ 	.string	"-arch sm_100 -m 64 "



//--------------------- .note.nv.cuinfo           --------------------------
	.section	.note.nv.cuinfo,"",@"SHT_NOTE"
	.sectionflags	@"SHF_NOTE_NV_CUINFO"
        /*0018*/ 	.short	0x0002
        /*001a*/ 	.short	0x0064
        /*001c*/ 	.short	0x0082
	.zero		2


//--------------------- .nv.info                  --------------------------
	.section	.nv.info,"",@"SHT_CUDA_INFO"
	.align	4


	//----- nvinfo : EIATTR_REGCOUNT
	.align		4
        /*0000*/ 	.byte	0x04, 0x2f
        /*0002*/ 	.short	(.L_1 - .L_0)
	.align		4
.L_0:
        /*0004*/ 	.word	index@(_Z3addPiS_i)
        /*0008*/ 	.word	0x0000000a


	//----- nvinfo : EIATTR_FRAME_SIZE
	.align		4
.L_1:
        /*000c*/ 	.byte	0x04, 0x11
        /*000e*/ 	.short	(.L_3 - .L_2)
	.align		4
.L_2:
        /*0010*/ 	.word	index@(_Z3addPiS_i)
        /*0014*/ 	.word	0x00000000


	//----- nvinfo : EIATTR_MIN_STACK_SIZE
	.align		4
.L_3:
        /*0018*/ 	.byte	0x04, 0x12
        /*001a*/ 	.short	(.L_5 - .L_4)
	.align		4
.L_4:
        /*001c*/ 	.word	index@(_Z3addPiS_i)
        /*0020*/ 	.word	0x00000000
.L_5:


//--------------------- .nv.compat                --------------------------
	.section	.nv.compat,"",@"SHT_CUDA_COMPAT_INFO"
	.align	4
        /*0000*/ 	.byte	0x02, 0x09, 0x00, 0x00, 0x02, 0x02, 0x01, 0x00, 0x02, 0x05, 0x05, 0x00, 0x03, 0x07, 0x01, 0x01
        /*0010*/ 	.byte	0x02, 0x03, 0x00, 0x00, 0x02, 0x06, 0x01, 0x00, 0x04, 0x0b, 0x08, 0x00, 0x09, 0x00, 0x00, 0x00
        /*0020*/ 	.byte	0x00, 0x00, 0x00, 0x00


//--------------------- .nv.info._Z3addPiS_i      --------------------------
	.section	.nv.info._Z3addPiS_i,"",@"SHT_CUDA_INFO"
	.sectionflags	@""
	.align	4


	//----- nvinfo : EIATTR_CUDA_API_VERSION
	.align		4
        /*0000*/ 	.byte	0x04, 0x37
        /*0002*/ 	.short	(.L_7 - .L_6)
.L_6:
        /*0004*/ 	.word	0x00000082


	//----- nvinfo : EIATTR_KPARAM_INFO
	.align		4
.L_7:
        /*0008*/ 	.byte	0x04, 0x17
        /*000a*/ 	.short	(.L_9 - .L_8)
.L_8:
        /*000c*/ 	.word	0x00000000
        /*0010*/ 	.short	0x0002
        /*0012*/ 	.short	0x0010
        /*0014*/ 	.byte	0x00, 0xf0, 0x11, 0x00


	//----- nvinfo : EIATTR_KPARAM_INFO
	.align		4
.L_9:
        /*0018*/ 	.byte	0x04, 0x17
        /*001a*/ 	.short	(.L_11 - .L_10)
.L_10:
        /*001c*/ 	.word	0x00000000
        /*0020*/ 	.short	0x0001
        /*0022*/ 	.short	0x0008
        /*0024*/ 	.byte	0x00, 0xf5, 0x21, 0x00


	//----- nvinfo : EIATTR_KPARAM_INFO
	.align		4
.L_11:
        /*0028*/ 	.byte	0x04, 0x17
        /*002a*/ 	.short	(.L_13 - .L_12)
.L_12:
        /*002c*/ 	.word	0x00000000
        /*0030*/ 	.short	0x0000
        /*0032*/ 	.short	0x0000
        /*0034*/ 	.byte	0x00, 0xf5, 0x21, 0x00


	//----- nvinfo : EIATTR_SPARSE_MMA_MASK
	.align		4
.L_13:
        /*0038*/ 	.byte	0x03, 0x50
        /*003a*/ 	.short	0x0000


	//----- nvinfo : EIATTR_MAXREG_COUNT
	.align		4
        /*003c*/ 	.byte	0x03, 0x1b
        /*003e*/ 	.short	0x00ff


	//----- nvinfo : EIATTR_MERCURY_ISA_VERSION
	.align		4
        /*0040*/ 	.byte	0x03, 0x5f
        /*0042*/ 	.short	0x0101


	//----- nvinfo : EIATTR_VRC_CTA_INIT_COUNT
	.align		4
        /*0044*/ 	.byte	0x02, 0x4a
	.zero		1
	.zero		1


	//----- nvinfo : EIATTR_EXIT_INSTR_OFFSETS
	.align		4
        /*0048*/ 	.byte	0x04, 0x1c
        /*004a*/ 	.short	(.L_15 - .L_14)


	//   ....[0]....
.L_14:
        /*004c*/ 	.word	0x00000070


	//   ....[1]....
        /*0050*/ 	.word	0x000000f0


	//----- nvinfo : EIATTR_CBANK_PARAM_SIZE
	.align		4
.L_15:
        /*0054*/ 	.byte	0x03, 0x19
        /*0056*/ 	.short	0x0014


	//----- nvinfo : EIATTR_PARAM_CBANK
	.align		4
        /*0058*/ 	.byte	0x04, 0x0a
        /*005a*/ 	.short	(.L_17 - .L_16)
	.align		4
.L_16:
        /*005c*/ 	.word	index@(.nv.constant0._Z3addPiS_i)
        /*0060*/ 	.short	0x0380
        /*0062*/ 	.short	0x0014


	//----- nvinfo : EIATTR_SW_WAR
	.align		4
.L_17:
        /*0064*/ 	.byte	0x04, 0x36
        /*0066*/ 	.short	(.L_19 - .L_18)
.L_18:
        /*0068*/ 	.word	0x00000008
.L_19:


//--------------------- .nv.callgraph             --------------------------
	.section	.nv.callgraph,"",@"SHT_CUDA_CALLGRAPH"
	.align	4
	.sectionentsize	8
	.align		4
        /*0000*/ 	.word	0x00000000
	.align		4
        /*0004*/ 	.word	0xffffffff
	.align		4
        /*0008*/ 	.word	0x00000000
	.align		4
        /*000c*/ 	.word	0xfffffffe
	.align		4
        /*0010*/ 	.word	0x00000000
	.align		4
        /*0014*/ 	.word	0xfffffffd
	.align		4
        /*0018*/ 	.word	0x00000000
	.align		4
        /*001c*/ 	.word	0xfffffffc


//--------------------- .text._Z3addPiS_i         --------------------------
	.section	.text._Z3addPiS_i,"ax",@progbits
	.align	128
        .global         _Z3addPiS_i
        .type           _Z3addPiS_i,@function
        .size           _Z3addPiS_i,(.L_x_1 - _Z3addPiS_i)
        .other          _Z3addPiS_i,@"STO_CUDA_ENTRY STV_DEFAULT"
_Z3addPiS_i:
.text._Z3addPiS_i:
[----:B------:R-:W-:Y:S01]  /*0000*/  LDC R1, c[0x0][0x37c] ;  /* 0x0000df00ff017b82 */ /* 0x000fe20000000800 */
[----:B------:R-:W0:Y:S07]  /*0010*/  S2R R7, SR_TID.X ;  /* 0x0000000000077919 */ /* 0x000e2e0000002100 */
[----:B------:R-:W0:Y:S01]  /*0020*/  S2UR UR4, SR_CTAID.X ;  /* 0x00000000000479c3 */ /* 0x000e220000002500 */
[----:B------:R-:W1:Y:S07]  /*0030*/  LDCU UR5, c[0x0][0x390] ;  /* 0x00007200ff0577ac */ /* 0x000e6e0008000800 */
[----:B------:R-:W0:Y:S02]  /*0040*/  LDC R0, c[0x0][0x360] ;  /* 0x0000d800ff007b82 */ /* 0x000e240000000800 */
[----:B0-----:R-:W-:-:S05]  /*0050*/  IMAD R7, R0, UR4, R7 ;  /* 0x0000000400077c24 */ /* 0x001fca000f8e0207 */
[----:B-1----:R-:W-:-:S13]  /*0060*/  ISETP.GE.AND P0, PT, R7, UR5, PT ;  /* 0x0000000507007c0c */ /* 0x002fda000bf06270 */
[----:B------:R-:W-:Y:S05]  /*0070*/  @P0 EXIT ;  /* 0x000000000000094d */ /* 0x000fea0003800000 */
[----:B------:R-:W0:Y:S01]  /*0080*/  LDC.64 R2, c[0x0][0x380] ;  /* 0x0000e000ff027b82 */ /* 0x000e220000000a00 */
[----:B------:R-:W1:Y:S07]  /*0090*/  LDCU.64 UR4, c[0x0][0x358] ;  /* 0x00006b00ff0477ac */ /* 0x000e6e0008000a00 */
[----:B------:R-:W2:Y:S01]  /*00a0*/  LDC.64 R4, c[0x0][0x388] ;  /* 0x0000e200ff047b82 */ /* 0x000ea20000000a00 */
[----:B0-----:R-:W-:-:S06]  /*00b0*/  IMAD.WIDE R2, R7, 0x4, R2 ;  /* 0x0000000407027825 */ /* 0x001fcc00078e0202 */
[----:B-1----:R-:W3:Y:S01]  /*00c0*/  LDG.E R3, desc[UR4][R2.64] ;  /* 0x0000000402037981 */ /* 0x002ee2000c1e1900 */
[----:B--2---:R-:W-:-:S05]  /*00d0*/  IMAD.WIDE R4, R7, 0x4, R4 ;  /* 0x0000000407047825 */ /* 0x004fca00078e0204 */
[----:B---3--:R-:W-:Y:S01]  /*00e0*/  STG.E desc[UR4][R4.64], R3 ;  /* 0x0000000304007986 */ /* 0x008fe2000c101904 */
[----:B------:R-:W-:Y:S05]  /*00f0*/  EXIT ;  /* 0x000000000000794d */ /* 0x000fea0003800000 */
.L_x_0:
[----:B------:R-:W-:-:S00]  /*0100*/  BRA `(.L_x_0) ;  /* 0xfffffffc00fc7947 */ /* 0x000fc0000383ffff */
[----:B------:R-:W-:-:S00]  /*0110*/  NOP ;  /* 0x0000000000007918 */ /* 0x000fc00000000000 */
        /* <DEDUP_REMOVED lines=14> */
.L_x_1:


//--------------------- .nv.shared.reserved.0     --------------------------
	.section	.nv.shared.reserved.0,"aw",@nobits
	.weak		__nv_reservedSMEM_offset_0_alias
	.size		__nv_reservedSMEM_offset_0_alias, 0, 64
	.other		__nv_reservedSMEM_offset_0_alias,@"STO_CUDA_RESERVED_SHARED STV_DEFAULT"
__nv_reservedSMEM_offset_0_alias:
	.zero		0
	.zero		64


//--------------------- .nv.constant0._Z3addPiS_i --------------------------
	.section	.nv.constant0._Z3addPiS_i,"a",@progbits
	.sectionflags	@""
	.align	4
.nv.constant0._Z3addPiS_i:
	.zero		916


//--------------------- SYMBOLS --------------------------

	.type		.nv.reservedSmem.offset0,@object
	.size		.nv.reservedSmem.offset0,0x4
